//
// Generated by NVIDIA NVVM Compiler
//
// Compiler Build ID: CL-36424714
// Cuda compilation tools, release 13.0, V13.0.88
// Based on NVVM 20.0.0
//

.version 9.0
.target sm_100
.address_size 64

	// .globl	_Z24MatrixMulSharedMemKernelPfS_S_ii

.visible .entry _Z24MatrixMulSharedMemKernelPfS_S_ii(
	.param .u64 .ptr .align 1 _Z24MatrixMulSharedMemKernelPfS_S_ii_param_0,
	.param .u64 .ptr .align 1 _Z24MatrixMulSharedMemKernelPfS_S_ii_param_1,
	.param .u64 .ptr .align 1 _Z24MatrixMulSharedMemKernelPfS_S_ii_param_2,
	.param .u32 _Z24MatrixMulSharedMemKernelPfS_S_ii_param_3,
	.param .u32 _Z24MatrixMulSharedMemKernelPfS_S_ii_param_4
)
{


	ret;

}
	// .globl	_Z15MatrixMulKernelPfS_S_i
.visible .entry _Z15MatrixMulKernelPfS_S_i(
	.param .u64 .ptr .align 1 _Z15MatrixMulKernelPfS_S_i_param_0,
	.param .u64 .ptr .align 1 _Z15MatrixMulKernelPfS_S_i_param_1,
	.param .u64 .ptr .align 1 _Z15MatrixMulKernelPfS_S_i_param_2,
	.param .u32 _Z15MatrixMulKernelPfS_S_i_param_3
)
{
	.reg .pred 	%p<12>;
	.reg .b32 	%r<86>;
	.reg .b32 	%f<70>;
	.reg .b64 	%rd<66>;

	ld.param.u64 	%rd15, [_Z15MatrixMulKernelPfS_S_i_param_0];
	ld.param.u64 	%rd16, [_Z15MatrixMulKernelPfS_S_i_param_1];
	ld.param.u64 	%rd14, [_Z15MatrixMulKernelPfS_S_i_param_2];
	ld.param.u32 	%r17, [_Z15MatrixMulKernelPfS_S_i_param_3];
	cvta.to.global.u64 	%rd1, %rd16;
	cvta.to.global.u64 	%rd2, %rd15;
	mov.u32 	%r18, %ctaid.y;
	mov.u32 	%r19, %ntid.y;
	mov.u32 	%r20, %tid.y;
	mad.lo.s32 	%r1, %r18, %r19, %r20;
	mov.u32 	%r21, %ctaid.x;
	mov.u32 	%r22, %ntid.x;
	mov.u32 	%r23, %tid.x;
	mad.lo.s32 	%r2, %r21, %r22, %r23;
	max.s32 	%r24, %r1, %r2;
	setp.ge.s32 	%p1, %r24, %r17;
	setp.lt.s32 	%p2, %r17, 1;
	or.pred  	%p3, %p1, %p2;
	@%p3 bra 	$L__BB1_12;
	cvta.to.global.u64 	%rd17, %rd14;
	mul.lo.s32 	%r3, %r17, %r1;
	add.s32 	%r26, %r3, %r2;
	mul.wide.s32 	%rd18, %r26, 4;
	add.s64 	%rd3, %rd17, %rd18;
	ld.global.f32 	%f67, [%rd3];
	and.b32  	%r4, %r17, 7;
	setp.lt.u32 	%p4, %r17, 8;
	mov.b32 	%r84, 0;
	@%p4 bra 	$L__BB1_4;
	and.b32  	%r27, %r17, 2147483640;
	neg.s32 	%r82, %r27;
	mul.wide.u32 	%rd19, %r17, 4;
	add.s64 	%rd4, %rd1, %rd19;
	mul.wide.u32 	%rd20, %r17, 8;
	add.s64 	%rd5, %rd1, %rd20;
	mul.wide.u32 	%rd21, %r17, 12;
	add.s64 	%rd6, %rd1, %rd21;
	mul.wide.u32 	%rd22, %r17, 16;
	add.s64 	%rd7, %rd1, %rd22;
	mul.wide.u32 	%rd23, %r17, 20;
	add.s64 	%rd8, %rd1, %rd23;
	mul.wide.u32 	%rd24, %r17, 24;
	add.s64 	%rd9, %rd1, %rd24;
	mul.wide.u32 	%rd25, %r17, 28;
	add.s64 	%rd10, %rd1, %rd25;
	mul.wide.u32 	%rd26, %r3, 4;
	add.s64 	%rd27, %rd26, %rd2;
	add.s64 	%rd65, %rd27, 16;
	mov.u32 	%r81, %r2;
$L__BB1_3:
	.pragma "nounroll";
	and.b32  	%r84, %r17, 2147483640;
	mul.wide.s32 	%rd28, %r81, 4;
	add.s64 	%rd29, %rd4, %rd28;
	add.s64 	%rd30, %rd5, %rd28;
	add.s64 	%rd31, %rd6, %rd28;
	add.s64 	%rd32, %rd7, %rd28;
	add.s64 	%rd33, %rd8, %rd28;
	add.s64 	%rd34, %rd9, %rd28;
	add.s64 	%rd35, %rd10, %rd28;
	add.s64 	%rd36, %rd1, %rd28;
	ld.global.f32 	%f9, [%rd65+-16];
	cvt.rzi.s32.f32 	%r28, %f9;
	ld.global.f32 	%f10, [%rd36];
	cvt.rzi.s32.f32 	%r29, %f10;
	mul.lo.s32 	%r30, %r29, %r28;
	cvt.rn.f32.s32 	%f11, %r30;
	add.f32 	%f12, %f67, %f11;
	st.global.f32 	[%rd3], %f12;
	ld.global.f32 	%f13, [%rd65+-12];
	cvt.rzi.s32.f32 	%r31, %f13;
	ld.global.f32 	%f14, [%rd29];
	cvt.rzi.s32.f32 	%r32, %f14;
	mul.lo.s32 	%r33, %r32, %r31;
	cvt.rn.f32.s32 	%f15, %r33;
	add.f32 	%f16, %f12, %f15;
	st.global.f32 	[%rd3], %f16;
	ld.global.f32 	%f17, [%rd65+-8];
	cvt.rzi.s32.f32 	%r34, %f17;
	ld.global.f32 	%f18, [%rd30];
	cvt.rzi.s32.f32 	%r35, %f18;
	mul.lo.s32 	%r36, %r35, %r34;
	cvt.rn.f32.s32 	%f19, %r36;
	add.f32 	%f20, %f16, %f19;
	st.global.f32 	[%rd3], %f20;
	ld.global.f32 	%f21, [%rd65+-4];
	cvt.rzi.s32.f32 	%r37, %f21;
	ld.global.f32 	%f22, [%rd31];
	cvt.rzi.s32.f32 	%r38, %f22;
	mul.lo.s32 	%r39, %r38, %r37;
	cvt.rn.f32.s32 	%f23, %r39;
	add.f32 	%f24, %f20, %f23;
	st.global.f32 	[%rd3], %f24;
	ld.global.f32 	%f25, [%rd65];
	cvt.rzi.s32.f32 	%r40, %f25;
	ld.global.f32 	%f26, [%rd32];
	cvt.rzi.s32.f32 	%r41, %f26;
	mul.lo.s32 	%r42, %r41, %r40;
	cvt.rn.f32.s32 	%f27, %r42;
	add.f32 	%f28, %f24, %f27;
	st.global.f32 	[%rd3], %f28;
	ld.global.f32 	%f29, [%rd65+4];
	cvt.rzi.s32.f32 	%r43, %f29;
	ld.global.f32 	%f30, [%rd33];
	cvt.rzi.s32.f32 	%r44, %f30;
	mul.lo.s32 	%r45, %r44, %r43;
	cvt.rn.f32.s32 	%f31, %r45;
	add.f32 	%f32, %f28, %f31;
	st.global.f32 	[%rd3], %f32;
	ld.global.f32 	%f33, [%rd65+8];
	cvt.rzi.s32.f32 	%r46, %f33;
	ld.global.f32 	%f34, [%rd34];
	cvt.rzi.s32.f32 	%r47, %f34;
	mul.lo.s32 	%r48, %r47, %r46;
	cvt.rn.f32.s32 	%f35, %r48;
	add.f32 	%f36, %f32, %f35;
	st.global.f32 	[%rd3], %f36;
	ld.global.f32 	%f37, [%rd65+12];
	cvt.rzi.s32.f32 	%r49, %f37;
	ld.global.f32 	%f38, [%rd35];
	cvt.rzi.s32.f32 	%r50, %f38;
	mul.lo.s32 	%r51, %r50, %r49;
	cvt.rn.f32.s32 	%f39, %r51;
	add.f32 	%f67, %f36, %f39;
	st.global.f32 	[%rd3], %f67;
	add.s32 	%r82, %r82, 8;
	shl.b32 	%r52, %r17, 3;
	add.s32 	%r81, %r81, %r52;
	add.s64 	%rd65, %rd65, 32;
	setp.ne.s32 	%p5, %r82, 0;
	@%p5 bra 	$L__BB1_3;
$L__BB1_4:
	setp.eq.s32 	%p6, %r4, 0;
	@%p6 bra 	$L__BB1_12;
	and.b32  	%r12, %r17, 3;
	setp.lt.u32 	%p7, %r4, 4;
	@%p7 bra 	$L__BB1_7;
	add.s32 	%r53, %r84, %r3;
	mul.wide.u32 	%rd37, %r53, 4;
	add.s64 	%rd38, %rd2, %rd37;
	ld.global.f32 	%f40, [%rd38];
	cvt.rzi.s32.f32 	%r54, %f40;
	mad.lo.s32 	%r55, %r84, %r17, %r2;
	mul.wide.s32 	%rd39, %r55, 4;
	add.s64 	%rd40, %rd1, %rd39;
	ld.global.f32 	%f41, [%rd40];
	cvt.rzi.s32.f32 	%r56, %f41;
	mul.lo.s32 	%r57, %r56, %r54;
	cvt.rn.f32.s32 	%f42, %r57;
	add.f32 	%f43, %f67, %f42;
	st.global.f32 	[%rd3], %f43;
	cvt.u64.u32 	%rd41, %r3;
	cvt.u64.u32 	%rd42, %r84;
	add.s64 	%rd43, %rd42, %rd41;
	shl.b64 	%rd44, %rd43, 2;
	add.s64 	%rd45, %rd2, %rd44;
	ld.global.f32 	%f44, [%rd45+4];
	cvt.rzi.s32.f32 	%r58, %f44;
	mul.wide.u32 	%rd46, %r17, 4;
	add.s64 	%rd47, %rd40, %rd46;
	ld.global.f32 	%f45, [%rd47];
	cvt.rzi.s32.f32 	%r59, %f45;
	mul.lo.s32 	%r60, %r59, %r58;
	cvt.rn.f32.s32 	%f46, %r60;
	add.f32 	%f47, %f43, %f46;
	st.global.f32 	[%rd3], %f47;
	ld.global.f32 	%f48, [%rd45+8];
	cvt.rzi.s32.f32 	%r61, %f48;
	add.s64 	%rd48, %rd47, %rd46;
	ld.global.f32 	%f49, [%rd48];
	cvt.rzi.s32.f32 	%r62, %f49;
	mul.lo.s32 	%r63, %r62, %r61;
	cvt.rn.f32.s32 	%f50, %r63;
	add.f32 	%f51, %f47, %f50;
	st.global.f32 	[%rd3], %f51;
	ld.global.f32 	%f52, [%rd45+12];
	cvt.rzi.s32.f32 	%r64, %f52;
	add.s64 	%rd49, %rd48, %rd46;
	ld.global.f32 	%f53, [%rd49];
	cvt.rzi.s32.f32 	%r65, %f53;
	mul.lo.s32 	%r66, %r65, %r64;
	cvt.rn.f32.s32 	%f54, %r66;
	add.f32 	%f67, %f51, %f54;
	st.global.f32 	[%rd3], %f67;
	add.s32 	%r84, %r84, 4;
$L__BB1_7:
	setp.eq.s32 	%p8, %r12, 0;
	@%p8 bra 	$L__BB1_12;
	setp.eq.s32 	%p9, %r12, 1;
	@%p9 bra 	$L__BB1_10;
	add.s32 	%r67, %r84, %r3;
	mul.wide.u32 	%rd50, %r67, 4;
	add.s64 	%rd51, %rd2, %rd50;
	ld.global.f32 	%f55, [%rd51];
	cvt.rzi.s32.f32 	%r68, %f55;
	mad.lo.s32 	%r69, %r84, %r17, %r2;
	mul.wide.s32 	%rd52, %r69, 4;
	add.s64 	%rd53, %rd1, %rd52;
	ld.global.f32 	%f56, [%rd53];
	cvt.rzi.s32.f32 	%r70, %f56;
	mul.lo.s32 	%r71, %r70, %r68;
	cvt.rn.f32.s32 	%f57, %r71;
	add.f32 	%f58, %f67, %f57;
	st.global.f32 	[%rd3], %f58;
	cvt.u64.u32 	%rd54, %r3;
	cvt.u64.u32 	%rd55, %r84;
	add.s64 	%rd56, %rd55, %rd54;
	shl.b64 	%rd57, %rd56, 2;
	add.s64 	%rd58, %rd2, %rd57;
	ld.global.f32 	%f59, [%rd58+4];
	cvt.rzi.s32.f32 	%r72, %f59;
	mul.wide.u32 	%rd59, %r17, 4;
	add.s64 	%rd60, %rd53, %rd59;
	ld.global.f32 	%f60, [%rd60];
	cvt.rzi.s32.f32 	%r73, %f60;
	mul.lo.s32 	%r74, %r73, %r72;
	cvt.rn.f32.s32 	%f61, %r74;
	add.f32 	%f67, %f58, %f61;
	st.global.f32 	[%rd3], %f67;
	add.s32 	%r84, %r84, 2;
$L__BB1_10:
	and.b32  	%r75, %r17, 1;
	setp.eq.b32 	%p10, %r75, 1;
	not.pred 	%p11, %p10;
	@%p11 bra 	$L__BB1_12;
	add.s32 	%r76, %r84, %r3;
	mul.wide.u32 	%rd61, %r76, 4;
	add.s64 	%rd62, %rd2, %rd61;
	ld.global.f32 	%f62, [%rd62];
	cvt.rzi.s32.f32 	%r77, %f62;
	mad.lo.s32 	%r78, %r84, %r17, %r2;
	mul.wide.s32 	%rd63, %r78, 4;
	add.s64 	%rd64, %rd1, %rd63;
	ld.global.f32 	%f63, [%rd64];
	cvt.rzi.s32.f32 	%r79, %f63;
	mul.lo.s32 	%r80, %r79, %r77;
	cvt.rn.f32.s32 	%f64, %r80;
	add.f32 	%f65, %f67, %f64;
	st.global.f32 	[%rd3], %f65;
$L__BB1_12:
	ret;

}


// ===== COMPILED SASS (sm_100) =====

	.target	sm_100

	.elftype	@"ET_EXEC"


//--------------------- .note.nv.tkinfo           --------------------------
	.section	.note.nv.tkinfo,"",@"SHT_NOTE"
	.sectionflags	@"SHF_NOTE_NV_TKINFO"
	.tkinfo
        /*0018*/ 	.word	0x00000002
        /*0030*/ 	.string	""
        /*0030*/ 	.string	"ptxas"
        /*0030*/ 	.string	"Cuda compilation tools, release 13.0, V13.0.88"
        /*0030*/ 	.string	"Build cuda_13.0.r13.0/compiler.36424714_0"
        /*0030*/ 	.string	"-arch sm_100 -m 64 "



//--------------------- .note.nv.cuinfo           --------------------------
	.section	.note.nv.cuinfo,"",@"SHT_NOTE"
	.sectionflags	@"SHF_NOTE_NV_CUINFO"
        /*0018*/ 	.short	0x0002
        /*001a*/ 	.short	0x0064
        /*001c*/ 	.short	0x0082
	.zero		2


//--------------------- .nv.info                  --------------------------
	.section	.nv.info,"",@"SHT_CUDA_INFO"
	.align	4


	//----- nvinfo : EIATTR_REGCOUNT
	.align		4
        /*0000*/ 	.byte	0x04, 0x2f
        /*0002*/ 	.short	(.L_1 - .L_0)
	.align		4
.L_0:
        /*0004*/ 	.word	index@(_Z24MatrixMulSharedMemKernelPfS_S_ii)
        /*0008*/ 	.word	0x00000004


	//----- nvinfo : EIATTR_FRAME_SIZE
	.align		4
.L_1:
        /*000c*/ 	.byte	0x04, 0x11
        /*000e*/ 	.short	(.L_3 - .L_2)
	.align		4
.L_2:
        /*0010*/ 	.word	index@(_Z24MatrixMulSharedMemKernelPfS_S_ii)
        /*0014*/ 	.word	0x00000000


	//----- nvinfo : EIATTR_REGCOUNT
	.align		4
.L_3:
        /*0018*/ 	.byte	0x04, 0x2f
        /*001a*/ 	.short	(.L_5 - .L_4)
	.align		4
.L_4:
        /*001c*/ 	.word	index@(_Z15MatrixMulKernelPfS_S_i)
        /*0020*/ 	.word	0x0000001a


	//----- nvinfo : EIATTR_FRAME_SIZE
	.align		4
.L_5:
        /*0024*/ 	.byte	0x04, 0x11
        /*0026*/ 	.short	(.L_7 - .L_6)
	.align		4
.L_6:
        /*0028*/ 	.word	index@(_Z15MatrixMulKernelPfS_S_i)
        /*002c*/ 	.word	0x00000000


	//----- nvinfo : EIATTR_MIN_STACK_SIZE
	.align		4
.L_7:
        /*0030*/ 	.byte	0x04, 0x12
        /*0032*/ 	.short	(.L_9 - .L_8)
	.align		4
.L_8:
        /*0034*/ 	.word	index@(_Z15MatrixMulKernelPfS_S_i)
        /*0038*/ 	.word	0x00000000


	//----- nvinfo : EIATTR_MIN_STACK_SIZE
	.align		4
.L_9:
        /*003c*/ 	.byte	0x04, 0x12
        /*003e*/ 	.short	(.L_11 - .L_10)
	.align		4
.L_10:
        /*0040*/ 	.word	index@(_Z24MatrixMulSharedMemKernelPfS_S_ii)
        /*0044*/ 	.word	0x00000000
.L_11:


//--------------------- .nv.compat                --------------------------
	.section	.nv.compat,"",@"SHT_CUDA_COMPAT_INFO"
	.align	4
        /*0000*/ 	.byte	0x02, 0x09, 0x00, 0x00, 0x02, 0x02, 0x01, 0x00, 0x02, 0x05, 0x05, 0x00, 0x03, 0x07, 0x01, 0x01
        /*0010*/ 	.byte	0x02, 0x03, 0x00, 0x00, 0x02, 0x06, 0x01, 0x00, 0x04, 0x0b, 0x08, 0x00, 0x09, 0x00, 0x00, 0x00
        /*0020*/ 	.byte	0x00, 0x00, 0x00, 0x00


//--------------------- .nv.info._Z15MatrixMulKernelPfS_S_i --------------------------
	.section	.nv.info._Z15MatrixMulKernelPfS_S_i,"",@"SHT_CUDA_INFO"
	.sectionflags	@""
	.align	4


	//----- nvinfo : EIATTR_CUDA_API_VERSION
	.align		4
        /*0000*/ 	.byte	0x04, 0x37
        /*0002*/ 	.short	(.L_13 - .L_12)
.L_12:
        /*0004*/ 	.word	0x00000082


	//----- nvinfo : EIATTR_KPARAM_INFO
	.align		4
.L_13:
        /*0008*/ 	.byte	0x04, 0x17
        /*000a*/ 	.short	(.L_15 - .L_14)
.L_14:
        /*000c*/ 	.word	0x00000000
        /*0010*/ 	.short	0x0003
        /*0012*/ 	.short	0x0018
        /*0014*/ 	.byte	0x00, 0xf0, 0x11, 0x00


	//----- nvinfo : EIATTR_KPARAM_INFO
	.align		4
.L_15:
        /*0018*/ 	.byte	0x04, 0x17
        /*001a*/ 	.short	(.L_17 - .L_16)
.L_16:
        /*001c*/ 	.word	0x00000000
        /*0020*/ 	.short	0x0002
        /*0022*/ 	.short	0x0010
        /*0024*/ 	.byte	0x00, 0xf5, 0x21, 0x00


	//----- nvinfo : EIATTR_KPARAM_INFO
	.align		4
.L_17:
        /*0028*/ 	.byte	0x04, 0x17
        /*002a*/ 	.short	(.L_19 - .L_18)
.L_18:
        /*002c*/ 	.word	0x00000000
        /*0030*/ 	.short	0x0001
        /*0032*/ 	.short	0x0008
        /*0034*/ 	.byte	0x00, 0xf5, 0x21, 0x00


	//----- nvinfo : EIATTR_KPARAM_INFO
	.align		4
.L_19:
        /*0038*/ 	.byte	0x04, 0x17
        /*003a*/ 	.short	(.L_21 - .L_20)
.L_20:
        /*003c*/ 	.word	0x00000000
        /*0040*/ 	.short	0x0000
        /*0042*/ 	.short	0x0000
        /*0044*/ 	.byte	0x00, 0xf5, 0x21, 0x00


	//----- nvinfo : EIATTR_SPARSE_MMA_MASK
	.align		4
.L_21:
        /*0048*/ 	.byte	0x03, 0x50
        /*004a*/ 	.short	0x0000


	//----- nvinfo : EIATTR_MAXREG_COUNT
	.align		4
        /*004c*/ 	.byte	0x03, 0x1b
        /*004e*/ 	.short	0x00ff


	//----- nvinfo : EIATTR_MERCURY_ISA_VERSION
	.align		4
        /*0050*/ 	.byte	0x03, 0x5f
        /*0052*/ 	.short	0x0101


	//----- nvinfo : EIATTR_VRC_CTA_INIT_COUNT
	.align		4
        /*0054*/ 	.byte	0x02, 0x4a
	.zero		1
	.zero		1


	//----- nvinfo : EIATTR_EXIT_INSTR_OFFSETS
	.align		4
        /*0058*/ 	.byte	0x04, 0x1c
        /*005a*/ 	.short	(.L_23 - .L_22)


	//   ....[0]....
.L_22:
        /*005c*/ 	.word	0x000000d0


	//   ....[1]....
        /*0060*/ 	.word	0x00000770


	//   ....[2]....
        /*0064*/ 	.word	0x00000ab0


	//   ....[3]....
        /*0068*/ 	.word	0x00000cd0


	//   ....[4]....
        /*006c*/ 	.word	0x00000dc0


	//----- nvinfo : EIATTR_CBANK_PARAM_SIZE
	.align		4
.L_23:
        /*0070*/ 	.byte	0x03, 0x19
        /*0072*/ 	.short	0x001c


	//----- nvinfo : EIATTR_PARAM_CBANK
	.align		4
        /*0074*/ 	.byte	0x04, 0x0a
        /*0076*/ 	.short	(.L_25 - .L_24)
	.align		4
.L_24:
        /*0078*/ 	.word	index@(.nv.constant0._Z15MatrixMulKernelPfS_S_i)
        /*007c*/ 	.short	0x0380
        /*007e*/ 	.short	0x001c


	//----- nvinfo : EIATTR_SW_WAR
	.align		4
.L_25:
        /*0080*/ 	.byte	0x04, 0x36
        /*0082*/ 	.short	(.L_27 - .L_26)
.L_26:
        /*0084*/ 	.word	0x00000008
.L_27:


//--------------------- .nv.info._Z24MatrixMulSharedMemKernelPfS_S_ii --------------------------
	.section	.nv.info._Z24MatrixMulSharedMemKernelPfS_S_ii,"",@"SHT_CUDA_INFO"
	.sectionflags	@""
	.align	4


	//----- nvinfo : EIATTR_CUDA_API_VERSION
	.align		4
        /*0000*/ 	.byte	0x04, 0x37
        /*0002*/ 	.short	(.L_29 - .L_28)
.L_28:
        /*0004*/ 	.word	0x00000082


	//----- nvinfo : EIATTR_KPARAM_INFO
	.align		4
.L_29:
        /*0008*/ 	.byte	0x04, 0x17
        /*000a*/ 	.short	(.L_31 - .L_30)
.L_30:
        /*000c*/ 	.word	0x00000000
        /*0010*/ 	.short	0x0004
        /*0012*/ 	.short	0x001c
        /*0014*/ 	.byte	0x00, 0xf0, 0x11, 0x00


	//----- nvinfo : EIATTR_KPARAM_INFO
	.align		4
.L_31:
        /*0018*/ 	.byte	0x04, 0x17
        /*001a*/ 	.short	(.L_33 - .L_32)
.L_32:
        /*001c*/ 	.word	0x00000000
        /*0020*/ 	.short	0x0003
        /*0022*/ 	.short	0x0018
        /*0024*/ 	.byte	0x00, 0xf0, 0x11, 0x00


	//----- nvinfo : EIATTR_KPARAM_INFO
	.align		4
.L_33:
        /*0028*/ 	.byte	0x04, 0x17
        /*002a*/ 	.short	(.L_35 - .L_34)
.L_34:
        /*002c*/ 	.word	0x00000000
        /*0030*/ 	.short	0x0002
        /*0032*/ 	.short	0x0010
        /*0034*/ 	.byte	0x00, 0xf5, 0x21, 0x00


	//----- nvinfo : EIATTR_KPARAM_INFO
	.align		4
.L_35:
        /*0038*/ 	.byte	0x04, 0x17
        /*003a*/ 	.short	(.L_37 - .L_36)
.L_36:
        /*003c*/ 	.word	0x00000000
        /*0040*/ 	.short	0x0001
        /*0042*/ 	.short	0x0008
        /*0044*/ 	.byte	0x00, 0xf5, 0x21, 0x00


	//----- nvinfo : EIATTR_KPARAM_INFO
	.align		4
.L_37:
        /*0048*/ 	.byte	0x04, 0x17
        /*004a*/ 	.short	(.L_39 - .L_38)
.L_38:
        /*004c*/ 	.word	0x00000000
        /*0050*/ 	.short	0x0000
        /*0052*/ 	.short	0x0000
        /*0054*/ 	.byte	0x00, 0xf5, 0x21, 0x00


	//----- nvinfo : EIATTR_SPARSE_MMA_MASK
	.align		4
.L_39:
        /*0058*/ 	.byte	0x03, 0x50
        /*005a*/ 	.short	0x0000


	//----- nvinfo : EIATTR_MAXREG_COUNT
	.align		4
        /*005c*/ 	.byte	0x03, 0x1b
        /*005e*/ 	.short	0x00ff


	//----- nvinfo : EIATTR_MERCURY_ISA_VERSION
	.align		4
        /*0060*/ 	.byte	0x03, 0x5f
        /*0062*/ 	.short	0x0101


	//----- nvinfo : EIATTR_VRC_CTA_INIT_COUNT
	.align		4
        /*0064*/ 	.byte	0x02, 0x4a
	.zero		1
	.zero		1


	//----- nvinfo : EIATTR_EXIT_INSTR_OFFSETS
	.align		4
        /*0068*/ 	.byte	0x04, 0x1c
        /*006a*/ 	.short	(.L_41 - .L_40)


	//   ....[0]....
.L_40:
        /*006c*/ 	.word	0x00000010


	//----- nvinfo : EIATTR_CBANK_PARAM_SIZE
	.align		4
.L_41:
        /*0070*/ 	.byte	0x03, 0x19
        /*0072*/ 	.short	0x0020


	//----- nvinfo : EIATTR_PARAM_CBANK
	.align		4
        /*0074*/ 	.byte	0x04, 0x0a
        /*0076*/ 	.short	(.L_43 - .L_42)
	.align		4
.L_42:
        /*0078*/ 	.word	index@(.nv.constant0._Z24MatrixMulSharedMemKernelPfS_S_ii)
        /*007c*/ 	.short	0x0380
        /*007e*/ 	.short	0x0020


	//----- nvinfo : EIATTR_SW_WAR
	.align		4
.L_43:
        /*0080*/ 	.byte	0x04, 0x36
        /*0082*/ 	.short	(.L_45 - .L_44)
.L_44:
        /*0084*/ 	.word	0x00000008
.L_45:


//--------------------- .nv.callgraph             --------------------------
	.section	.nv.callgraph,"",@"SHT_CUDA_CALLGRAPH"
	.align	4
	.sectionentsize	8
	.align		4
        /*0000*/ 	.word	0x00000000
	.align		4
        /*0004*/ 	.word	0xffffffff
	.align		4
        /*0008*/ 	.word	0x00000000
	.align		4
        /*000c*/ 	.word	0xfffffffe
	.align		4
        /*0010*/ 	.word	0x00000000
	.align		4
        /*0014*/ 	.word	0xfffffffd
	.align		4
        /*0018*/ 	.word	0x00000000
	.align		4
        /*001c*/ 	.word	0xfffffffc


//--------------------- .text._Z15MatrixMulKernelPfS_S_i --------------------------
	.section	.text._Z15MatrixMulKernelPfS_S_i,"ax",@progbits
	.align	128
        .global         _Z15MatrixMulKernelPfS_S_i
        .type           _Z15MatrixMulKernelPfS_S_i,@function
        .size           _Z15MatrixMulKernelPfS_S_i,(.L_x_6 - _Z15MatrixMulKernelPfS_S_i)
        .other          _Z15MatrixMulKernelPfS_S_i,@"STO_CUDA_ENTRY STV_DEFAULT"
_Z15MatrixMulKernelPfS_S_i:
.text._Z15MatrixMulKernelPfS_S_i:
[----:B------:R-:W-:Y:S01]  /*0000*/  LDC R1, c[0x0][0x37c] ;  /* 0x0000df00ff017b82 */ /* 0x000fe20000000800 */
[----:B------:R-:W0:Y:S07]  /*0010*/  S2R R3, SR_TID.Y ;  /* 0x0000000000037919 */ /* 0x000e2e0000002200 */
[----:B------:R-:W0:Y:S01]  /*0020*/  LDC R4, c[0x0][0x364] ;  /* 0x0000d900ff047b82 */ /* 0x000e220000000800 */
[----:B------:R-:W1:Y:S07]  /*0030*/  S2R R2, SR_TID.X ;  /* 0x0000000000027919 */ /* 0x000e6e0000002100 */
[----:B------:R-:W0:Y:S08]  /*0040*/  S2UR UR4, SR_CTAID.Y ;  /* 0x00000000000479c3 */ /* 0x000e300000002600 */
[----:B------:R-:W1:Y:S08]  /*0050*/  S2UR UR5, SR_CTAID.X ;  /* 0x00000000000579c3 */ /* 0x000e700000002500 */
[----:B------:R-:W1:Y:S08]  /*0060*/  LDC R5, c[0x0][0x360] ;  /* 0x0000d800ff057b82 */ /* 0x000e700000000800 */
[----:B------:R-:W2:Y:S01]  /*0070*/  LDC R0, c[0x0][0x398] ;  /* 0x0000e600ff007b82 */ /* 0x000ea20000000800 */
[----:B0-----:R-:W-:-:S02]  /*0080*/  IMAD R4, R4, UR4, R3 ;  /* 0x0000000404047c24 */ /* 0x001fc4000f8e0203 */
[----:B-1----:R-:W-:-:S05]  /*0090*/  IMAD R5, R5, UR5, R2 ;  /* 0x0000000505057c24 */ /* 0x002fca000f8e0202 */
[----:B------:R-:W-:Y:S02]  /*00a0*/  VIMNMX R3, PT, PT, R4, R5, !PT ;  /* 0x0000000504037248 */ /* 0x000fe40007fe0100 */
[----:B--2---:R-:W-:-:S04]  /*00b0*/  ISETP.GE.AND P0, PT, R0, 0x1, PT ;  /* 0x000000010000780c */ /* 0x004fc80003f06270 */
[----:B------:R-:W-:-:S13]  /*00c0*/  ISETP.GE.OR P0, PT, R3, R0, !P0 ;  /* 0x000000000300720c */ /* 0x000fda0004706670 */
[----:B------:R-:W-:Y:S05]  /*00d0*/  @P0 EXIT ;  /* 0x000000000000094d */ /* 0x000fea0003800000 */
[----:B------:R-:W0:Y:S01]  /*00e0*/  LDC.64 R2, c[0x0][0x390] ;  /* 0x0000e400ff027b82 */ /* 0x000e220000000a00 */
[----:B------:R-:W1:Y:S01]  /*00f0*/  LDCU.64 UR4, c[0x0][0x358] ;  /* 0x00006b00ff0477ac */ /* 0x000e620008000a00 */
[----:B------:R-:W-:Y:S01]  /*0100*/  IMAD R4, R4, R0, RZ ;  /* 0x0000000004047224 */ /* 0x000fe200078e02ff */
[----:B------:R-:W-:-:S04]  /*0110*/  ISETP.GE.U32.AND P0, PT, R0, 0x8, PT ;  /* 0x000000080000780c */ /* 0x000fc80003f06070 */
[----:B------:R-:W-:-:S05]  /*0120*/  IADD3 R7, PT, PT, R5, R4, RZ ;  /* 0x0000000405077210 */ /* 0x000fca0007ffe0ff */
[----:B0-----:R-:W-:-:S04]  /*0130*/  IMAD.WIDE R2, R7, 0x4, R2 ;  /* 0x0000000407027825 */ /* 0x001fc800078e0202 */
[----:B------:R-:W-:Y:S01]  /*0140*/  HFMA2 R7, -RZ, RZ, 0, 0 ;  /* 0x00000000ff077431 */ /* 0x000fe200000001ff */
[----:B-1----:R0:W5:Y:S01]  /*0150*/  LDG.E R15, desc[UR4][R2.64] ;  /* 0x00000004020f7981 */ /* 0x002162000c1e1900 */
[----:B------:R-:W-:Y:S05]  /*0160*/  @!P0 BRA `(.L_x_0) ;  /* 0x0000000400788947 */ /* 0x000fea0003800000 */
[----:B------:R-:W1:Y:S01]  /*0170*/  LDC.64 R8, c[0x0][0x380] ;  /* 0x0000e000ff087b82 */ /* 0x000e620000000a00 */
[----:B------:R-:W-:Y:S02]  /*0180*/  LOP3.LUT R12, R0, 0x7ffffff8, RZ, 0xc0, !PT ;  /* 0x7ffffff8000c7812 */ /* 0x000fe400078ec0ff */
[----:B------:R-:W-:Y:S02]  /*0190*/  MOV R13, R5 ;  /* 0x00000005000d7202 */ /* 0x000fe40000000f00 */
[----:B------:R-:W-:-:S03]  /*01a0*/  IADD3 R12, PT, PT, -R12, RZ, RZ ;  /* 0x000000ff0c0c7210 */ /* 0x000fc60007ffe1ff */
[----:B------:R-:W2:Y:S01]  /*01b0*/  LDC.64 R6, c[0x0][0x388] ;  /* 0x0000e200ff067b82 */ /* 0x000ea20000000a00 */
[----:B-1----:R-:W-:-:S03]  /*01c0*/  IMAD.WIDE.U32 R8, R4, 0x4, R8 ;  /* 0x0000000404087825 */ /* 0x002fc600078e0008 */
[----:B------:R-:W-:Y:S01]  /*01d0*/  IADD3 R8, P0, PT, R8, 0x10, RZ ;  /* 0x0000001008087810 */ /* 0x000fe20007f1e0ff */
[----:B--2---:R-:W-:-:S03]  /*01e0*/  IMAD.WIDE.U32 R10, R0, 0x1c, R6 ;  /* 0x0000001c000a7825 */ /* 0x004fc600078e0006 */
[----:B------:R-:W-:-:S09]  /*01f0*/  IADD3.X R9, PT, PT, RZ, R9, RZ, P0, !PT ;  /* 0x00000009ff097210 */ /* 0x000fd200007fe4ff */
.L_x_1:
[----:B------:R-:W-:Y:S01]  /*0200*/  IMAD.WIDE R16, R13, 0x4, R6 ;  /* 0x000000040d107825 */ /* 0x000fe200078e0206 */
[----:B--2---:R-:W2:Y:S05]  /*0210*/  LDG.E R20, desc[UR4][R8.64+-0x10] ;  /* 0xfffff00408147981 */ /* 0x004eaa000c1e1900 */
[----:B------:R-:W3:Y:S01]  /*0220*/  LDG.E R16, desc[UR4][R16.64] ;  /* 0x0000000410107981 */ /* 0x000ee2000c1e1900 */
[----:B--2---:R-:W-:Y:S08]  /*0230*/  F2I.TRUNC.NTZ R20, R20 ;  /* 0x0000001400147305 */ /* 0x004ff0000020f100 */
[----:B---3--:R-:W1:Y:S02]  /*0240*/  F2I.TRUNC.NTZ R19, R16 ;  /* 0x0000001000137305 */ /* 0x008e64000020f100 */
[----:B-1----:R-:W-:-:S02]  /*0250*/  IMAD R14, R20, R19, RZ ;  /* 0x00000013140e7224 */ /* 0x002fc400078e02ff */
[----:B------:R-:W-:-:S03]  /*0260*/  IMAD.WIDE.U32 R18, R0, 0x4, R6 ;  /* 0x0000000400127825 */ /* 0x000fc600078e0006 */
[----:B------:R-:W-:-:S05]  /*0270*/  I2FP.F32.S32 R14, R14 ;  /* 0x0000000e000e7245 */ /* 0x000fca0000201400 */
[----:B-----5:R-:W-:Y:S01]  /*0280*/  FADD R21, R14, R15 ;  /* 0x0000000f0e157221 */ /* 0x020fe20000000000 */
[----:B------:R-:W-:-:S04]  /*0290*/  IMAD.WIDE R14, R13, 0x4, R18 ;  /* 0x000000040d0e7825 */ /* 0x000fc800078e0212 */
[----:B------:R1:W-:Y:S04]  /*02a0*/  STG.E desc[UR4][R2.64], R21 ;  /* 0x0000001502007986 */ /* 0x0003e8000c101904 */
[----:B------:R-:W2:Y:S04]  /*02b0*/  LDG.E R14, desc[UR4][R14.64] ;  /* 0x000000040e0e7981 */ /* 0x000ea8000c1e1900 */
[----:B------:R-:W3:Y:S01]  /*02c0*/  LDG.E R18, desc[UR4][R8.64+-0xc] ;  /* 0xfffff40408127981 */ /* 0x000ee2000c1e1900 */
[----:B--2---:R-:W-:Y:S08]  /*02d0*/  F2I.TRUNC.NTZ R17, R14 ;  /* 0x0000000e00117305 */ /* 0x004ff0000020f100 */
[----:B---3--:R-:W2:Y:S02]  /*02e0*/  F2I.TRUNC.NTZ R18, R18 ;  /* 0x0000001200127305 */ /* 0x008ea4000020f100 */
[----:B--2---:R-:W-:-:S02]  /*02f0*/  IMAD R19, R18, R17, RZ ;  /* 0x0000001112137224 */ /* 0x004fc400078e02ff */
[----:B------:R-:W-:-:S03]  /*0300*/  IMAD.WIDE.U32 R16, R0, 0x8, R6 ;  /* 0x0000000800107825 */ /* 0x000fc600078e0006 */
[----:B------:R-:W-:Y:S01]  /*0310*/  I2FP.F32.S32 R20, R19 ;  /* 0x0000001300147245 */ /* 0x000fe20000201400 */
[----:B------:R-:W-:-:S04]  /*0320*/  IMAD.WIDE R16, R13, 0x4, R16 ;  /* 0x000000040d107825 */ /* 0x000fc800078e0210 */
[----:B------:R-:W-:-:S05]  /*0330*/  FADD R19, R21, R20 ;  /* 0x0000001415137221 */ /* 0x000fca0000000000 */
[----:B------:R2:W-:Y:S04]  /*0340*/  STG.E desc[UR4][R2.64], R19 ;  /* 0x0000001302007986 */ /* 0x0005e8000c101904 */
[----:B------:R-:W3:Y:S04]  /*0350*/  LDG.E R16, desc[UR4][R16.64] ;  /* 0x0000000410107981 */ /* 0x000ee8000c1e1900 */
[----:B------:R-:W4:Y:S01]  /*0360*/  LDG.E R20, desc[UR4][R8.64+-0x8] ;  /* 0xfffff80408147981 */ /* 0x000f22000c1e1900 */
[----:B---3--:R-:W-:Y:S08]  /*0370*/  F2I.TRUNC.NTZ R15, R16 ;  /* 0x00000010000f7305 */ /* 0x008ff0000020f100 */
[----:B----4-:R-:W3:Y:S02]  /*0380*/  F2I.TRUNC.NTZ R20, R20 ;  /* 0x0000001400147305 */ /* 0x010ee4000020f100 */
[----:B---3--:R-:W-:-:S02]  /*0390*/  IMAD R18, R20, R15, RZ ;  /* 0x0000000f14127224 */ /* 0x008fc400078e02ff */
[----:B------:R-:W-:-:S03]  /*03a0*/  IMAD.WIDE.U32 R14, R0, 0xc, R6 ;  /* 0x0000000c000e7825 */ /* 0x000fc600078e0006 */
[----:B------:R-:W-:Y:S01]  /*03b0*/  I2FP.F32.S32 R18, R18 ;  /* 0x0000001200127245 */ /* 0x000fe20000201400 */
[----:B------:R-:W-:-:S04]  /*03c0*/  IMAD.WIDE R14, R13, 0x4, R14 ;  /* 0x000000040d0e7825 */ /* 0x000fc800078e020e */
[----:B-1----:R-:W-:-:S05]  /*03d0*/  FADD R21, R19, R18 ;  /* 0x0000001213157221 */ /* 0x002fca0000000000 */
[----:B------:R1:W-:Y:S04]  /*03e0*/  STG.E desc[UR4][R2.64], R21 ;  /* 0x0000001502007986 */ /* 0x0003e8000c101904 */
[----:B------:R-:W3:Y:S04]  /*03f0*/  LDG.E R14, desc[UR4][R14.64] ;  /* 0x000000040e0e7981 */ /* 0x000ee8000c1e1900 */
[----:B------:R-:W4:Y:S01]  /*0400*/  LDG.E R18, desc[UR4][R8.64+-0x4] ;  /* 0xfffffc0408127981 */ /* 0x000f22000c1e1900 */
[----:B---3--:R-:W-:Y:S08]  /*0410*/  F2I.TRUNC.NTZ R17, R14 ;  /* 0x0000000e00117305 */ /* 0x008ff0000020f100 */
[----:B----4-:R-:W2:Y:S02]  /*0420*/  F2I.TRUNC.NTZ R18, R18 ;  /* 0x0000001200127305 */ /* 0x010ea4000020f100 */
        /* <DEDUP_REMOVED lines=28> */
[----:B------:R-:W-:Y:S01]  /*05f0*/  IMAD.WIDE R18, R13, 0x4, R10 ;  /* 0x000000040d127825 */ /* 0x000fe200078e020a */
[----:B---3--:R-:W-:Y:S08]  /*0600*/  F2I.TRUNC.NTZ R20, R16 ;  /* 0x0000001000147305 */ /* 0x008ff0000020f100 */
[----:B----4-:R-:W3:Y:S02]  /*0610*/  F2I.TRUNC.NTZ R15, R15 ;  /* 0x0000000f000f7305 */ /* 0x010ee4000020f100 */
[----:B---3--:R-:W-:-:S05]  /*0620*/  IMAD R20, R15, R20, RZ ;  /* 0x000000140f147224 */ /* 0x008fca00078e02ff */
[----:B------:R-:W-:-:S05]  /*0630*/  I2FP.F32.S32 R20, R20 ;  /* 0x0000001400147245 */ /* 0x000fca0000201400 */
[----:B-1----:R-:W-:-:S05]  /*0640*/  FADD R21, R23, R20 ;  /* 0x0000001417157221 */ /* 0x002fca0000000000 */
[----:B------:R2:W-:Y:S04]  /*0650*/  STG.E desc[UR4][R2.64], R21 ;  /* 0x0000001502007986 */ /* 0x0005e8000c101904 */
[----:B------:R-:W3:Y:S04]  /*0660*/  LDG.E R18, desc[UR4][R18.64] ;  /* 0x0000000412127981 */ /* 0x000ee8000c1e1900 */
[----:B------:R1:W4:Y:S01]  /*0670*/  LDG.E R14, desc[UR4][R8.64+0xc] ;  /* 0x00000c04080e7981 */ /* 0x000322000c1e1900 */
[----:B------:R-:W-:-:S04]  /*0680*/  IADD3 R12, PT, PT, R12, 0x8, RZ ;  /* 0x000000080c0c7810 */ /* 0x000fc80007ffe0ff */
[----:B------:R-:W-:Y:S02]  /*0690*/  ISETP.NE.AND P0, PT, R12, RZ, PT ;  /* 0x000000ff0c00720c */ /* 0x000fe40003f05270 */
[----:B-1----:R-:W-:Y:S02]  /*06a0*/  IADD3 R8, P1, PT, R8, 0x20, RZ ;  /* 0x0000002008087810 */ /* 0x002fe40007f3e0ff */
[----:B------:R-:W-:Y:S02]  /*06b0*/  LEA R13, R0, R13, 0x3 ;  /* 0x0000000d000d7211 */ /* 0x000fe400078e18ff */
[----:B------:R-:W-:Y:S01]  /*06c0*/  IADD3.X R9, PT, PT, RZ, R9, RZ, P1, !PT ;  /* 0x00000009ff097210 */ /* 0x000fe20000ffe4ff */
[----:B---3--:R-:W-:Y:S08]  /*06d0*/  F2I.TRUNC.NTZ R17, R18 ;  /* 0x0000001200117305 */ /* 0x008ff0000020f100 */
[----:B----4-:R-:W1:Y:S02]  /*06e0*/  F2I.TRUNC.NTZ R14, R14 ;  /* 0x0000000e000e7305 */ /* 0x010e64000020f100 */
[----:B-1----:R-:W-:-:S05]  /*06f0*/  IMAD R17, R14, R17, RZ ;  /* 0x000000110e117224 */ /* 0x002fca00078e02ff */
[----:B------:R-:W-:-:S05]  /*0700*/  I2FP.F32.S32 R16, R17 ;  /* 0x0000001100107245 */ /* 0x000fca0000201400 */
[----:B------:R-:W-:-:S05]  /*0710*/  FADD R15, R21, R16 ;  /* 0x00000010150f7221 */ /* 0x000fca0000000000 */
[----:B------:R2:W-:Y:S01]  /*0720*/  STG.E desc[UR4][R2.64], R15 ;  /* 0x0000000f02007986 */ /* 0x0005e2000c101904 */
[----:B------:R-:W-:Y:S05]  /*0730*/  @P0 BRA `(.L_x_1) ;  /* 0xfffffff800b00947 */ /* 0x000fea000383ffff */
[----:B------:R-:W-:-:S07]  /*0740*/  LOP3.LUT R7, R0, 0x7ffffff8, RZ, 0xc0, !PT ;  /* 0x7ffffff800077812 */ /* 0x000fce00078ec0ff */
.L_x_0:
[----:B------:R-:W-:-:S04]  /*0750*/  LOP3.LUT R6, R0, 0x7, RZ, 0xc0, !PT ;  /* 0x0000000700067812 */ /* 0x000fc800078ec0ff */
[----:B------:R-:W-:-:S13]  /*0760*/  ISETP.NE.AND P0, PT, R6, RZ, PT ;  /* 0x000000ff0600720c */ /* 0x000fda0003f05270 */
[----:B------:R-:W-:Y:S05]  /*0770*/  @!P0 EXIT ;  /* 0x000000000000894d */ /* 0x000fea0003800000 */
[----:B------:R-:W-:Y:S02]  /*0780*/  ISETP.GE.U32.AND P1, PT, R6, 0x4, PT ;  /* 0x000000040600780c */ /* 0x000fe40003f26070 */
[----:B------:R-:W-:-:S04]  /*0790*/  LOP3.LUT R16, R0, 0x3, RZ, 0xc0, !PT ;  /* 0x0000000300107812 */ /* 0x000fc800078ec0ff */
[----:B------:R-:W-:-:S07]  /*07a0*/  ISETP.NE.AND P0, PT, R16, RZ, PT ;  /* 0x000000ff1000720c */ /* 0x000fce0003f05270 */
[----:B------:R-:W-:Y:S06]  /*07b0*/  @!P1 BRA `(.L_x_2) ;  /* 0x0000000000bc9947 */ /* 0x000fec0003800000 */
[----:B------:R-:W1:Y:S01]  /*07c0*/  LDC.64 R12, c[0x0][0x380] ;  /* 0x0000e000ff0c7b82 */ /* 0x000e620000000a00 */
[----:B------:R-:W-:Y:S01]  /*07d0*/  IADD3 R11, PT, PT, R4, R7, RZ ;  /* 0x00000007040b7210 */ /* 0x000fe20007ffe0ff */
[----:B------:R-:W-:Y:S01]  /*07e0*/  IMAD R17, R7, R0, R5 ;  /* 0x0000000007117224 */ /* 0x000fe200078e0205 */
[----:B------:R-:W3:Y:S05]  /*07f0*/  LDCU.64 UR6, c[0x0][0x380] ;  /* 0x00007000ff0677ac */ /* 0x000eea0008000a00 */
[----:B------:R-:W4:Y:S01]  /*0800*/  LDC.64 R8, c[0x0][0x388] ;  /* 0x0000e200ff087b82 */ /* 0x000f220000000a00 */
[----:B-1----:R-:W-:-:S06]  /*0810*/  IMAD.WIDE.U32 R12, R11, 0x4, R12 ;  /* 0x000000040b0c7825 */ /* 0x002fcc00078e000c */
[----:B------:R-:W2:Y:S01]  /*0820*/  LDG.E R12, desc[UR4][R12.64] ;  /* 0x000000040c0c7981 */ /* 0x000ea2000c1e1900 */
[----:B----4-:R-:W-:-:S05]  /*0830*/  IMAD.WIDE R8, R17, 0x4, R8 ;  /* 0x0000000411087825 */ /* 0x010fca00078e0208 */
[----:B------:R1:W4:Y:S01]  /*0840*/  LDG.E R14, desc[UR4][R8.64] ;  /* 0x00000004080e7981 */ /* 0x000322000c1e1900 */
[----:B------:R-:W-:-:S04]  /*0850*/  IADD3 R17, P1, PT, R4, R7, RZ ;  /* 0x0000000704117210 */ /* 0x000fc80007f3e0ff */
[----:B------:R-:W-:Y:S02]  /*0860*/  IADD3.X R18, PT, PT, RZ, RZ, RZ, P1, !PT ;  /* 0x000000ffff127210 */ /* 0x000fe40000ffe4ff */
[----:B---3--:R-:W-:Y:S01]  /*0870*/  LEA R10, P1, R17, UR6, 0x2 ;  /* 0x00000006110a7c11 */ /* 0x008fe2000f8210ff */
[----:B-1----:R-:W-:Y:S01]  /*0880*/  IMAD.WIDE.U32 R8, R0, 0x4, R8 ;  /* 0x0000000400087825 */ /* 0x002fe200078e0008 */
[----:B--2---:R-:W-:Y:S08]  /*0890*/  F2I.TRUNC.NTZ R6, R12 ;  /* 0x0000000c00067305 */ /* 0x004ff0000020f100 */
[----:B----4-:R-:W1:Y:S02]  /*08a0*/  F2I.TRUNC.NTZ R11, R14 ;  /* 0x0000000e000b7305 */ /* 0x010e64000020f100 */
[----:B-1----:R-:W-:-:S05]  /*08b0*/  IMAD R6, R6, R11, RZ ;  /* 0x0000000b06067224 */ /* 0x002fca00078e02ff */
[----:B------:R-:W-:Y:S02]  /*08c0*/  I2FP.F32.S32 R6, R6 ;  /* 0x0000000600067245 */ /* 0x000fe40000201400 */
[----:B------:R-:W-:-:S03]  /*08d0*/  LEA.HI.X R11, R17, UR7, R18, 0x2, P1 ;  /* 0x00000007110b7c11 */ /* 0x000fc600088f1412 */
[----:B-----5:R-:W-:-:S05]  /*08e0*/  FADD R15, R15, R6 ;  /* 0x000000060f0f7221 */ /* 0x020fca0000000000 */
[----:B------:R1:W-:Y:S04]  /*08f0*/  STG.E desc[UR4][R2.64], R15 ;  /* 0x0000000f02007986 */ /* 0x0003e8000c101904 */
[----:B------:R-:W2:Y:S04]  /*0900*/  LDG.E R14, desc[UR4][R8.64] ;  /* 0x00000004080e7981 */ /* 0x000ea8000c1e1900 */
[----:B------:R-:W3:Y:S01]  /*0910*/  LDG.E R6, desc[UR4][R10.64+0x4] ;  /* 0x000004040a067981 */ /* 0x000ee2000c1e1900 */
[----:B--2---:R-:W-:Y:S08]  /*0920*/  F2I.TRUNC.NTZ R13, R14 ;  /* 0x0000000e000d7305 */ /* 0x004ff0000020f100 */
[----:B---3--:R-:W2:Y:S02]  /*0930*/  F2I.TRUNC.NTZ R6, R6 ;  /* 0x0000000600067305 */ /* 0x008ea4000020f100 */
[----:B--2---:R-:W-:-:S05]  /*0940*/  IMAD R13, R6, R13, RZ ;  /* 0x0000000d060d7224 */ /* 0x004fca00078e02ff */
[----:B------:R-:W-:-:S05]  /*0950*/  I2FP.F32.S32 R12, R13 ;  /* 0x0000000d000c7245 */ /* 0x000fca0000201400 */
[----:B------:R-:W-:Y:S01]  /*0960*/  FADD R17, R15, R12 ;  /* 0x0000000c0f117221 */ /* 0x000fe20000000000 */
[----:B------:R-:W-:-:S04]  /*0970*/  IMAD.WIDE.U32 R12, R0, 0x4, R8 ;  /* 0x00000004000c7825 */ /* 0x000fc800078e0008 */
[----:B------:R3:W-:Y:S04]  /*0980*/  STG.E desc[UR4][R2.64], R17 ;  /* 0x0000001102007986 */ /* 0x0007e8000c101904 */
[----:B------:R-:W2:Y:S04]  /*0990*/  LDG.E R18, desc[UR4][R10.64+0x8] ;  /* 0x000008040a127981 */ /* 0x000ea8000c1e1900 */
[----:B-1----:R-:W4:Y:S01]  /*09a0*/  LDG.E R15, desc[UR4][R12.64] ;  /* 0x000000040c0f7981 */ /* 0x002f22000c1e1900 */
[----:B--2---:R-:W-:Y:S08]  /*09b0*/  F2I.TRUNC.NTZ R18, R18 ;  /* 0x0000001200127305 */ /* 0x004ff0000020f100 */
[----:B----4-:R-:W1:Y:S02]  /*09c0*/  F2I.TRUNC.NTZ R15, R15 ;  /* 0x0000000f000f7305 */ /* 0x010e64000020f100 */
[----:B-1----:R-:W-:-:S05]  /*09d0*/  IMAD R8, R18, R15, RZ ;  /* 0x0000000f12087224 */ /* 0x002fca00078e02ff */
[----:B------:R-:W-:-:S05]  /*09e0*/  I2FP.F32.S32 R8, R8 ;  /* 0x0000000800087245 */ /* 0x000fca0000201400 */
[----:B------:R-:W-:Y:S01]  /*09f0*/  FADD R19, R17, R8 ;  /* 0x0000000811137221 */ /* 0x000fe20000000000 */
[----:B------:R-:W-:-:S04]  /*0a00*/  IMAD.WIDE.U32 R8, R0, 0x4, R12 ;  /* 0x0000000400087825 */ /* 0x000fc800078e000c */
[----:B------:R3:W-:Y:S04]  /*0a10*/  STG.E desc[UR4][R2.64], R19 ;  /* 0x0000001302007986 */ /* 0x0007e8000c101904 */
[----:B------:R-:W2:Y:S04]  /*0a20*/  LDG.E R6, desc[UR4][R10.64+0xc] ;  /* 0x00000c040a067981 */ /* 0x000ea8000c1e1900 */
[----:B------:R-:W4:Y:S01]  /*0a30*/  LDG.E R8, desc[UR4][R8.64] ;  /* 0x0000000408087981 */ /* 0x000f22000c1e1900 */
[----:B------:R-:W-:Y:S01]  /*0a40*/  IADD3 R7, PT, PT, R7, 0x4, RZ ;  /* 0x0000000407077810 */ /* 0x000fe20007ffe0ff */
[----:B--2---:R-:W-:Y:S08]  /*0a50*/  F2I.TRUNC.NTZ R6, R6 ;  /* 0x0000000600067305 */ /* 0x004ff0000020f100 */
[----:B----4-:R-:W1:Y:S02]  /*0a60*/  F2I.TRUNC.NTZ R13, R8 ;  /* 0x00000008000d7305 */ /* 0x010e64000020f100 */
[----:B-1----:R-:W-:-:S05]  /*0a70*/  IMAD R13, R6, R13, RZ ;  /* 0x0000000d060d7224 */ /* 0x002fca00078e02ff */
[----:B------:R-:W-:-:S05]  /*0a80*/  I2FP.F32.S32 R12, R13 ;  /* 0x0000000d000c7245 */ /* 0x000fca0000201400 */
[----:B------:R-:W-:-:S05]  /*0a90*/  FADD R15, R19, R12 ;  /* 0x0000000c130f7221 */ /* 0x000fca0000000000 */
[----:B------:R3:W-:Y:S02]  /*0aa0*/  STG.E desc[UR4][R2.64], R15 ;  /* 0x0000000f02007986 */ /* 0x0007e4000c101904 */
.L_x_2:
[----:B------:R-:W-:Y:S05]  /*0ab0*/  @!P0 EXIT ;  /* 0x000000000000894d */ /* 0x000fea0003800000 */
[----:B------:R-:W-:Y:S02]  /*0ac0*/  ISETP.NE.AND P1, PT, R16, 0x1, PT ;  /* 0x000000011000780c */ /* 0x000fe40003f25270 */
[----:B------:R-:W-:-:S04]  /*0ad0*/  LOP3.LUT R6, R0, 0x1, RZ, 0xc0, !PT ;  /* 0x0000000100067812 */ /* 0x000fc800078ec0ff */
[----:B------:R-:W-:-:S07]  /*0ae0*/  ISETP.NE.U32.AND P0, PT, R6, 0x1, PT ;  /* 0x000000010600780c */ /* 0x000fce0003f05070 */
[----:B------:R-:W-:Y:S06]  /*0af0*/  @!P1 BRA `(.L_x_3) ;  /* 0x0000000000749947 */ /* 0x000fec0003800000 */
[----:B------:R-:W1:Y:S01]  /*0b00*/  LDC.64 R8, c[0x0][0x380] ;  /* 0x0000e000ff087b82 */ /* 0x000e620000000a00 */
[----:B------:R-:W-:Y:S01]  /*0b10*/  IADD3 R13, PT, PT, R4, R7, RZ ;  /* 0x00000007040d7210 */ /* 0x000fe20007ffe0ff */
[----:B---3--:R-:W-:Y:S01]  /*0b20*/  IMAD R17, R7, R0, R5 ;  /* 0x0000000007117224 */ /* 0x008fe200078e0205 */
[----:B------:R-:W3:Y:S05]  /*0b30*/  LDCU.64 UR6, c[0x0][0x380] ;  /* 0x00007000ff0677ac */ /* 0x000eea0008000a00 */
[----:B------:R-:W4:Y:S01]  /*0b40*/  LDC.64 R10, c[0x0][0x388] ;  /* 0x0000e200ff0a7b82 */ /* 0x000f220000000a00 */
[----:B-1----:R-:W-:-:S06]  /*0b50*/  IMAD.WIDE.U32 R12, R13, 0x4, R8 ;  /* 0x000000040d0c7825 */ /* 0x002fcc00078e0008 */
[----:B------:R-:W2:Y:S01]  /*0b60*/  LDG.E R12, desc[UR4][R12.64] ;  /* 0x000000040c0c7981 */ /* 0x000ea2000c1e1900 */
[----:B----4-:R-:W-:-:S05]  /*0b70*/  IMAD.WIDE R8, R17, 0x4, R10 ;  /* 0x0000000411087825 */ /* 0x010fca00078e020a */
[----:B------:R1:W4:Y:S01]  /*0b80*/  LDG.E R14, desc[UR4][R8.64] ;  /* 0x00000004080e7981 */ /* 0x000322000c1e1900 */
[----:B------:R-:W-:Y:S01]  /*0b90*/  IADD3 R16, P1, PT, R4, R7, RZ ;  /* 0x0000000704107210 */ /* 0x000fe20007f3e0ff */
[----:B-1----:R-:W-:Y:S01]  /*0ba0*/  IMAD.WIDE.U32 R8, R0, 0x4, R8 ;  /* 0x0000000400087825 */ /* 0x002fe200078e0008 */
[----:B--2---:R-:W-:Y:S08]  /*0bb0*/  F2I.TRUNC.NTZ R6, R12 ;  /* 0x0000000c00067305 */ /* 0x004ff0000020f100 */
[----:B----4-:R-:W1:Y:S02]  /*0bc0*/  F2I.TRUNC.NTZ R11, R14 ;  /* 0x0000000e000b7305 */ /* 0x010e64000020f100 */
[----:B-1----:R-:W-:Y:S01]  /*0bd0*/  IMAD R6, R6, R11, RZ ;  /* 0x0000000b06067224 */ /* 0x002fe200078e02ff */
[----:B------:R-:W-:-:S02]  /*0be0*/  IADD3.X R11, PT, PT, RZ, RZ, RZ, P1, !PT ;  /* 0x000000ffff0b7210 */ /* 0x000fc40000ffe4ff */
[C---:B---3--:R-:W-:Y:S02]  /*0bf0*/  LEA R10, P1, R16.reuse, UR6, 0x2 ;  /* 0x00000006100a7c11 */ /* 0x048fe4000f8210ff */
[----:B------:R-:W-:Y:S02]  /*0c00*/  I2FP.F32.S32 R6, R6 ;  /* 0x0000000600067245 */ /* 0x000fe40000201400 */
[----:B------:R-:W-:-:S03]  /*0c10*/  LEA.HI.X R11, R16, UR7, R11, 0x2, P1 ;  /* 0x00000007100b7c11 */ /* 0x000fc600088f140b */
[----:B-----5:R-:W-:-:S05]  /*0c20*/  FADD R13, R15, R6 ;  /* 0x000000060f0d7221 */ /* 0x020fca0000000000 */
[----:B------:R1:W-:Y:S04]  /*0c30*/  STG.E desc[UR4][R2.64], R13 ;  /* 0x0000000d02007986 */ /* 0x0003e8000c101904 */
[----:B------:R-:W2:Y:S04]  /*0c40*/  LDG.E R8, desc[UR4][R8.64] ;  /* 0x0000000408087981 */ /* 0x000ea8000c1e1900 */
[----:B------:R-:W3:Y:S01]  /*0c50*/  LDG.E R10, desc[UR4][R10.64+0x4] ;  /* 0x000004040a0a7981 */ /* 0x000ee2000c1e1900 */
[----:B------:R-:W-:Y:S01]  /*0c60*/  IADD3 R7, PT, PT, R7, 0x2, RZ ;  /* 0x0000000207077810 */ /* 0x000fe20007ffe0ff */
[----:B--2---:R-:W-:Y:S08]  /*0c70*/  F2I.TRUNC.NTZ R15, R8 ;  /* 0x00000008000f7305 */ /* 0x004ff0000020f100 */
[----:B---3--:R-:W2:Y:S02]  /*0c80*/  F2I.TRUNC.NTZ R6, R10 ;  /* 0x0000000a00067305 */ /* 0x008ea4000020f100 */
[----:B--2---:R-:W-:-:S05]  /*0c90*/  IMAD R6, R6, R15, RZ ;  /* 0x0000000f06067224 */ /* 0x004fca00078e02ff */
[----:B------:R-:W-:-:S05]  /*0ca0*/  I2FP.F32.S32 R6, R6 ;  /* 0x0000000600067245 */ /* 0x000fca0000201400 */
[----:B------:R-:W-:-:S05]  /*0cb0*/  FADD R15, R13, R6 ;  /* 0x000000060d0f7221 */ /* 0x000fca0000000000 */
[----:B------:R1:W-:Y:S02]  /*0cc0*/  STG.E desc[UR4][R2.64], R15 ;  /* 0x0000000f02007986 */ /* 0x0003e4000c101904 */
.L_x_3:
[----:B------:R-:W-:Y:S05]  /*0cd0*/  @P0 EXIT ;  /* 0x000000000000094d */ /* 0x000fea0003800000 */
[----:B------:R-:W4:Y:S01]  /*0ce0*/  LDC.64 R8, c[0x0][0x380] ;  /* 0x0000e000ff087b82 */ /* 0x000f220000000a00 */
[----:B-1----:R-:W-:Y:S01]  /*0cf0*/  IADD3 R13, PT, PT, R4, R7, RZ ;  /* 0x00000007040d7210 */ /* 0x002fe20007ffe0ff */
[----:B------:R-:W-:-:S06]  /*0d00*/  IMAD R7, R7, R0, R5 ;  /* 0x0000000007077224 */ /* 0x000fcc00078e0205 */
[----:B------:R-:W1:Y:S01]  /*0d10*/  LDC.64 R10, c[0x0][0x388] ;  /* 0x0000e200ff0a7b82 */ /* 0x000e620000000a00 */
[----:B----4-:R-:W-:-:S06]  /*0d20*/  IMAD.WIDE.U32 R4, R13, 0x4, R8 ;  /* 0x000000040d047825 */ /* 0x010fcc00078e0008 */
[----:B------:R-:W4:Y:S01]  /*0d30*/  LDG.E R4, desc[UR4][R4.64] ;  /* 0x0000000404047981 */ /* 0x000f22000c1e1900 */
[----:B-1----:R-:W-:-:S06]  /*0d40*/  IMAD.WIDE R6, R7, 0x4, R10 ;  /* 0x0000000407067825 */ /* 0x002fcc00078e020a */
[----:B------:R-:W2:Y:S01]  /*0d50*/  LDG.E R6, desc[UR4][R6.64] ;  /* 0x0000000406067981 */ /* 0x000ea2000c1e1900 */
[----:B----4-:R-:W-:Y:S08]  /*0d60*/  F2I.TRUNC.NTZ R0, R4 ;  /* 0x0000000400007305 */ /* 0x010ff0000020f100 */
[----:B--2---:R-:W1:Y:S02]  /*0d70*/  F2I.TRUNC.NTZ R9, R6 ;  /* 0x0000000600097305 */ /* 0x004e64000020f100 */
[----:B-1----:R-:W-:-:S05]  /*0d80*/  IMAD R0, R0, R9, RZ ;  /* 0x0000000900007224 */ /* 0x002fca00078e02ff */
[----:B------:R-:W-:-:S05]  /*0d90*/  I2FP.F32.S32 R0, R0 ;  /* 0x0000000000007245 */ /* 0x000fca0000201400 */
[----:B---3-5:R-:W-:-:S05]  /*0da0*/  FADD R15, R0, R15 ;  /* 0x0000000f000f7221 */ /* 0x028fca0000000000 */
[----:B------:R-:W-:Y:S01]  /*0db0*/  STG.E desc[UR4][R2.64], R15 ;  /* 0x0000000f02007986 */ /* 0x000fe2000c101904 */
[----:B------:R-:W-:Y:S05]  /*0dc0*/  EXIT ;  /* 0x000000000000794d */ /* 0x000fea0003800000 */
.L_x_4:
[----:B------:R-:W-:-:S00]  /*0dd0*/  BRA `(.L_x_4) ;  /* 0xfffffffc00fc7947 */ /* 0x000fc0000383ffff */
[----:B------:R-:W-:-:S00]  /*0de0*/  NOP ;  /* 0x0000000000007918 */ /* 0x000fc00000000000 */
        /* <DEDUP_REMOVED lines=9> */
.L_x_6:


//--------------------- .text._Z24MatrixMulSharedMemKernelPfS_S_ii --------------------------
	.section	.text._Z24MatrixMulSharedMemKernelPfS_S_ii,"ax",@progbits
	.align	128
        .global         _Z24MatrixMulSharedMemKernelPfS_S_ii
        .type           _Z24MatrixMulSharedMemKernelPfS_S_ii,@function
        .size           _Z24MatrixMulSharedMemKernelPfS_S_ii,(.L_x_7 - _Z24MatrixMulSharedMemKernelPfS_S_ii)
        .other          _Z24MatrixMulSharedMemKernelPfS_S_ii,@"STO_CUDA_ENTRY STV_DEFAULT"
_Z24MatrixMulSharedMemKernelPfS_S_ii:
.text._Z24MatrixMulSharedMemKernelPfS_S_ii:
[----:B------:R-:W-:Y:S01]  /*0000*/  LDC R1, c[0x0][0x37c] ;  /* 0x0000df00ff017b82 */ /* 0x000fe20000000800 */
[----:B------:R-:W-:Y:S05]  /*0010*/  EXIT ;  /* 0x000000000000794d */ /* 0x000fea0003800000 */
.L_x_5:
        /* <DEDUP_REMOVED lines=14> */
.L_x_7:


//--------------------- .nv.shared.reserved.0     --------------------------
	.section	.nv.shared.reserved.0,"aw",@nobits
	.weak		__nv_reservedSMEM_offset_0_alias
	.size		__nv_reservedSMEM_offset_0_alias, 0, 64
	.other		__nv_reservedSMEM_offset_0_alias,@"STO_CUDA_RESERVED_SHARED STV_DEFAULT"
__nv_reservedSMEM_offset_0_alias:
	.zero		0
	.zero		64


//--------------------- .nv.constant0._Z15MatrixMulKernelPfS_S_i --------------------------
	.section	.nv.constant0._Z15MatrixMulKernelPfS_S_i,"a",@progbits
	.sectionflags	@""
	.align	4
.nv.constant0._Z15MatrixMulKernelPfS_S_i:
	.zero		924


//--------------------- .nv.constant0._Z24MatrixMulSharedMemKernelPfS_S_ii --------------------------
	.section	.nv.constant0._Z24MatrixMulSharedMemKernelPfS_S_ii,"a",@progbits
	.sectionflags	@""
	.align	4
.nv.constant0._Z24MatrixMulSharedMemKernelPfS_S_ii:
	.zero		928


//--------------------- SYMBOLS --------------------------

	.type		.nv.reservedSmem.offset0,@object
	.size		.nv.reservedSmem.offset0,0x4
